	.headerflags	@"EF_CUDA_TEXMODE_UNIFIED EF_CUDA_64BIT_ADDRESS EF_CUDA_ACCELERATORS EF_CUDA_SM90 EF_CUDA_VIRTUAL_SM(EF_CUDA_SM90)"
	.elftype	@"ET_EXEC"


//--------------------- .nv.info                  --------------------------
	.section	.nv.info,"",@"SHT_CUDA_INFO"
	.align	4


	//----- nvinfo : EIATTR_REGCOUNT
	.align		4
        /*0000*/ 	.byte	0x04, 0x2f
        /*0002*/ 	.short	(.L_1 - .L_0)
	.align		4
.L_0:
        /*0004*/ 	.word	index@(triton_poi_fused_convolution_relu_threshold_backward_21)
        /*0008*/ 	.word	0x00000010


	//----- nvinfo : EIATTR_MIN_STACK_SIZE
	.align		4
.L_1:
        /*000c*/ 	.byte	0x04, 0x12
        /*000e*/ 	.short	(.L_3 - .L_2)
	.align		4
.L_2:
        /*0010*/ 	.word	index@(triton_poi_fused_convolution_relu_threshold_backward_21)
        /*0014*/ 	.word	0x00000000


	//----- nvinfo : EIATTR_FRAME_SIZE
	.align		4
.L_3:
        /*0018*/ 	.byte	0x04, 0x11
        /*001a*/ 	.short	(.L_5 - .L_4)
	.align		4
.L_4:
        /*001c*/ 	.word	index@(triton_poi_fused_convolution_relu_threshold_backward_21)
        /*0020*/ 	.word	0x00000000


	//----- nvinfo : EIATTR_MIN_STACK_SIZE
	.align		4
.L_5:
        /*0024*/ 	.byte	0x04, 0x12
        /*0026*/ 	.short	(.L_7 - .L_6)
	.align		4
.L_6:
        /*0028*/ 	.word	index@(triton_poi_fused_convolution_relu_threshold_backward_21)
        /*002c*/ 	.word	0x00000000
.L_7:


//--------------------- .nv.info.triton_poi_fused_convolution_relu_threshold_backward_21 --------------------------
	.section	.nv.info.triton_poi_fused_convolution_relu_threshold_backward_21,"",@"SHT_CUDA_INFO"
	.sectionflags	@""
	.align	4


	//----- nvinfo : EIATTR_CUDA_API_VERSION
	.align		4
        /*0000*/ 	.byte	0x04, 0x37
        /*0002*/ 	.short	(.L_9 - .L_8)
.L_8:
        /*0004*/ 	.word	0x0000007c


	//----- nvinfo : EIATTR_KPARAM_INFO
	.align		4
.L_9:
        /*0008*/ 	.byte	0x04, 0x17
        /*000a*/ 	.short	(.L_11 - .L_10)
.L_10:
        /*000c*/ 	.word	0x00000000
        /*0010*/ 	.short	0x0004
        /*0012*/ 	.short	0x0020
        /*0014*/ 	.byte	0x00, 0xf0, 0x11, 0x00


	//----- nvinfo : EIATTR_KPARAM_INFO
	.align		4
.L_11:
        /*0018*/ 	.byte	0x04, 0x17
        /*001a*/ 	.short	(.L_13 - .L_12)
.L_12:
        /*001c*/ 	.word	0x00000000
        /*0020*/ 	.short	0x0003
        /*0022*/ 	.short	0x0018
        /*0024*/ 	.byte	0x00, 0xf4, 0x21, 0x00


	//----- nvinfo : EIATTR_KPARAM_INFO
	.align		4
.L_13:
        /*0028*/ 	.byte	0x04, 0x17
        /*002a*/ 	.short	(.L_15 - .L_14)
.L_14:
        /*002c*/ 	.word	0x00000000
        /*0030*/ 	.short	0x0002
        /*0032*/ 	.short	0x0010
        /*0034*/ 	.byte	0x00, 0xf4, 0x21, 0x00


	//----- nvinfo : EIATTR_KPARAM_INFO
	.align		4
.L_15:
        /*0038*/ 	.byte	0x04, 0x17
        /*003a*/ 	.short	(.L_17 - .L_16)
.L_16:
        /*003c*/ 	.word	0x00000000
        /*0040*/ 	.short	0x0001
        /*0042*/ 	.short	0x0008
        /*0044*/ 	.byte	0x00, 0xf4, 0x21, 0x00


	//----- nvinfo : EIATTR_KPARAM_INFO
	.align		4
.L_17:
        /*0048*/ 	.byte	0x04, 0x17
        /*004a*/ 	.short	(.L_19 - .L_18)
.L_18:
        /*004c*/ 	.word	0x00000000
        /*0050*/ 	.short	0x0000
        /*0052*/ 	.short	0x0000
        /*0054*/ 	.byte	0x00, 0xf4, 0x21, 0x00


	//----- nvinfo : EIATTR_SPARSE_MMA_MASK
	.align		4
.L_19:
        /*0058*/ 	.byte	0x03, 0x50
        /*005a*/ 	.short	0x0000


	//----- nvinfo : EIATTR_MAXREG_COUNT
	.align		4
        /*005c*/ 	.byte	0x03, 0x1b
        /*005e*/ 	.short	0x00ff


	//----- nvinfo : EIATTR_EXIT_INSTR_OFFSETS
	.align		4
        /*0060*/ 	.byte	0x04, 0x1c
        /*0062*/ 	.short	(.L_21 - .L_20)


	//   ....[0]....
.L_20:
        /*0064*/ 	.word	0x00000180


	//----- nvinfo : EIATTR_REQNTID
	.align		4
.L_21:
        /*0068*/ 	.byte	0x04, 0x10
        /*006a*/ 	.short	(.L_23 - .L_22)
.L_22:
        /*006c*/ 	.word	0x00000080
        /*0070*/ 	.word	0x00000001
        /*0074*/ 	.word	0x00000001


	//----- nvinfo : EIATTR_CBANK_PARAM_SIZE
	.align		4
.L_23:
        /*0078*/ 	.byte	0x03, 0x19
        /*007a*/ 	.short	0x0024


	//----- nvinfo : EIATTR_PARAM_CBANK
	.align		4
        /*007c*/ 	.byte	0x04, 0x0a
        /*007e*/ 	.short	(.L_25 - .L_24)
	.align		4
.L_24:
        /*0080*/ 	.word	index@(.nv.constant0.triton_poi_fused_convolution_relu_threshold_backward_21)
        /*0084*/ 	.short	0x0210
        /*0086*/ 	.short	0x0024


	//----- nvinfo : EIATTR_SW_WAR
	.align		4
.L_25:
        /*0088*/ 	.byte	0x04, 0x36
        /*008a*/ 	.short	(.L_27 - .L_26)
.L_26:
        /*008c*/ 	.word	0x00000008
.L_27:


//--------------------- .nv.callgraph             --------------------------
	.section	.nv.callgraph,"",@"SHT_CUDA_CALLGRAPH"
	.align	4
	.sectionentsize	8
	.align		4
        /*0000*/ 	.word	0x00000000
	.align		4
        /*0004*/ 	.word	0xffffffff
	.align		4
        /*0008*/ 	.word	0x00000000
	.align		4
        /*000c*/ 	.word	0xfffffffe
	.align		4
        /*0010*/ 	.word	0x00000000
	.align		4
        /*0014*/ 	.word	0xfffffffd
	.align		4
        /*0018*/ 	.word	0x00000000
	.align		4
        /*001c*/ 	.word	0xfffffffc


//--------------------- .text.triton_poi_fused_convolution_relu_threshold_backward_21 --------------------------
	.section	.text.triton_poi_fused_convolution_relu_threshold_backward_21,"ax",@progbits
	.align	128
        .global         triton_poi_fused_convolution_relu_threshold_backward_21
        .type           triton_poi_fused_convolution_relu_threshold_backward_21,@function
        .size           triton_poi_fused_convolution_relu_threshold_backward_21,(.L_x_1 - triton_poi_fused_convolution_relu_threshold_backward_21)
        .other          triton_poi_fused_convolution_relu_threshold_backward_21,@"STO_CUDA_ENTRY STV_DEFAULT"
triton_poi_fused_convolution_relu_threshold_backward_21:
.text.triton_poi_fused_convolution_relu_threshold_backward_21:
[----:B------:R-:W-:Y:S01]  /*0000*/  LDC R1, c[0x0][0x28] ;  /* 0x00000a00ff017b82 */ /* 0x000fe20000000800 */
[----:B------:R-:W1:Y:S07]  /*0010*/  S2R R0, SR_TID.X ;  /* 0x0000000000007919 */ /* 0x000e6e0000002100 */
[----:B------:R-:W2:Y:S01]  /*0020*/  LDC.64 R2, c[0x0][0x210] ;  /* 0x00008400ff027b82 */ /* 0x000ea20000000a00 */
[----:B------:R-:W-:Y:S01]  /*0030*/  ULDC.64 UR4, c[0x0][0x208] ;  /* 0x0000820000047ab9 */ /* 0x000fe20000000a00 */
[----:B------:R-:W-:Y:S01]  /*0040*/  ULDC.64 UR6, c[0x0][0x228] ;  /* 0x00008a0000067ab9 */ /* 0x000fe20000000a00 */
[----:B------:R-:W3:Y:S05]  /*0050*/  S2R R7, SR_CTAID.X ;  /* 0x0000000000077919 */ /* 0x000eea0000002500 */
[----:B------:R-:W4:Y:S08]  /*0060*/  LDC.64 R4, c[0x0][0x218] ;  /* 0x00008600ff047b82 */ /* 0x000f300000000a00 */
[----:B------:R-:W5:Y:S01]  /*0070*/  LDC.64 R8, c[0x0][0x220] ;  /* 0x00008800ff087b82 */ /* 0x000f620000000a00 */
[----:B-1----:R-:W-:Y:S01]  /*0080*/  LOP3.LUT R0, R0, 0x7f, RZ, 0xc0, !PT ;  /* 0x0000007f00007812 */ /* 0x002fe200078ec0ff */
[----:B----4-:R-:W4:Y:S04]  /*0090*/  LDG.E R5, desc[UR4][R4.64] ;  /* 0x0000000404057981 */ /* 0x010f28000c1e1900 */
[----:B---3--:R-:W-:-:S04]  /*00a0*/  IMAD R7, R7, 0x80, R0 ;  /* 0x0000008007077824 */ /* 0x008fc800078e0200 */
[----:B--2---:R-:W-:-:S06]  /*00b0*/  IMAD.WIDE R2, R7, 0x4, R2 ;  /* 0x0000000407027825 */ /* 0x004fcc00078e0202 */
[----:B------:R-:W4:Y:S01]  /*00c0*/  LDG.E R2, desc[UR4][R2.64] ;  /* 0x0000000402027981 */ /* 0x000f22000c1e1900 */
[----:B------:R-:W-:Y:S01]  /*00d0*/  IMAD R13, R7, 0xd, RZ ;  /* 0x0000000d070d7824 */ /* 0x000fe200078e02ff */
[----:B------:R-:W-:-:S04]  /*00e0*/  IADD3 R6, P1, R7, UR6, RZ ;  /* 0x0000000607067c10 */ /* 0x000fc8000ff3e0ff */
[----:B------:R-:W-:Y:S01]  /*00f0*/  LEA.HI.X.SX32 R7, R7, UR7, 0x1, P1 ;  /* 0x0000000707077c11 */ /* 0x000fe200088f0eff */
[C---:B----4-:R-:W-:Y:S01]  /*0100*/  FADD R0, R2.reuse, R5 ;  /* 0x0000000502007221 */ /* 0x050fe20000000000 */
[----:B------:R-:W-:-:S04]  /*0110*/  FSETP.GEU.AND P0, PT, R2, -R5, PT ;  /* 0x800000050200720b */ /* 0x000fc80003f0e000 */
[----:B------:R-:W-:Y:S01]  /*0120*/  FSEL R11, R0, RZ, P0 ;  /* 0x000000ff000b7208 */ /* 0x000fe20000000000 */
[----:B-----5:R-:W-:-:S03]  /*0130*/  IMAD.WIDE R4, R13, 0x4, R8 ;  /* 0x000000040d047825 */ /* 0x020fc600078e0208 */
[----:B------:R-:W-:-:S04]  /*0140*/  FSETP.GTU.AND P0, PT, R11, RZ, PT ;  /* 0x000000ff0b00720b */ /* 0x000fc80003f0c000 */
[----:B------:R-:W-:Y:S01]  /*0150*/  SEL R3, RZ, 0x1, P0 ;  /* 0x00000001ff037807 */ /* 0x000fe20000000000 */
[----:B------:R-:W-:Y:S04]  /*0160*/  STG.E desc[UR4][R4.64], R11 ;  /* 0x0000000b04007986 */ /* 0x000fe8000c101904 */
[----:B------:R-:W-:Y:S01]  /*0170*/  STG.E.U8 desc[UR4][R6.64], R3 ;  /* 0x0000000306007986 */ /* 0x000fe2000c101104 */
[----:B------:R-:W-:Y:S05]  /*0180*/  EXIT ;  /* 0x000000000000794d */ /* 0x000fea0003800000 */
.L_x_0:
[----:B------:R-:W-:-:S00]  /*0190*/  BRA `(.L_x_0) ;  /* 0xfffffffc00fc7947 */ /* 0x000fc0000383ffff */
[----:B------:R-:W-:-:S00]  /*01a0*/  NOP ;  /* 0x0000000000007918 */ /* 0x000fc00000000000 */
        /* <DEDUP_REMOVED lines=13> */
.L_x_1:


//--------------------- .nv.constant0.triton_poi_fused_convolution_relu_threshold_backward_21 --------------------------
	.section	.nv.constant0.triton_poi_fused_convolution_relu_threshold_backward_21,"a",@progbits
	.sectionflags	@""
	.align	4
.nv.constant0.triton_poi_fused_convolution_relu_threshold_backward_21:
	.zero		564
